	.headerflags	@"EF_CUDA_TEXMODE_UNIFIED EF_CUDA_64BIT_ADDRESS EF_CUDA_ACCELERATORS EF_CUDA_SM90 EF_CUDA_VIRTUAL_SM(EF_CUDA_SM90)"
	.elftype	@"ET_EXEC"


//--------------------- .nv.info                  --------------------------
	.section	.nv.info,"",@"SHT_CUDA_INFO"
	.align	4


	//----- nvinfo : EIATTR_REGCOUNT
	.align		4
        /*0000*/ 	.byte	0x04, 0x2f
        /*0002*/ 	.short	(.L_1 - .L_0)
	.align		4
.L_0:
        /*0004*/ 	.word	index@(triton_poi_fused__softmax_14)
        /*0008*/ 	.word	0x00000012


	//----- nvinfo : EIATTR_MIN_STACK_SIZE
	.align		4
.L_1:
        /*000c*/ 	.byte	0x04, 0x12
        /*000e*/ 	.short	(.L_3 - .L_2)
	.align		4
.L_2:
        /*0010*/ 	.word	index@(triton_poi_fused__softmax_14)
        /*0014*/ 	.word	0x00000000


	//----- nvinfo : EIATTR_FRAME_SIZE
	.align		4
.L_3:
        /*0018*/ 	.byte	0x04, 0x11
        /*001a*/ 	.short	(.L_5 - .L_4)
	.align		4
.L_4:
        /*001c*/ 	.word	index@(triton_poi_fused__softmax_14)
        /*0020*/ 	.word	0x00000000


	//----- nvinfo : EIATTR_MIN_STACK_SIZE
	.align		4
.L_5:
        /*0024*/ 	.byte	0x04, 0x12
        /*0026*/ 	.short	(.L_7 - .L_6)
	.align		4
.L_6:
        /*0028*/ 	.word	index@(triton_poi_fused__softmax_14)
        /*002c*/ 	.word	0x00000000
.L_7:


//--------------------- .nv.info.triton_poi_fused__softmax_14 --------------------------
	.section	.nv.info.triton_poi_fused__softmax_14,"",@"SHT_CUDA_INFO"
	.sectionflags	@""
	.align	4


	//----- nvinfo : EIATTR_CUDA_API_VERSION
	.align		4
        /*0000*/ 	.byte	0x04, 0x37
        /*0002*/ 	.short	(.L_9 - .L_8)
.L_8:
        /*0004*/ 	.word	0x0000007c


	//----- nvinfo : EIATTR_KPARAM_INFO
	.align		4
.L_9:
        /*0008*/ 	.byte	0x04, 0x17
        /*000a*/ 	.short	(.L_11 - .L_10)
.L_10:
        /*000c*/ 	.word	0x00000000
        /*0010*/ 	.short	0x0002
        /*0012*/ 	.short	0x0010
        /*0014*/ 	.byte	0x00, 0xf0, 0x11, 0x00


	//----- nvinfo : EIATTR_KPARAM_INFO
	.align		4
.L_11:
        /*0018*/ 	.byte	0x04, 0x17
        /*001a*/ 	.short	(.L_13 - .L_12)
.L_12:
        /*001c*/ 	.word	0x00000000
        /*0020*/ 	.short	0x0001
        /*0022*/ 	.short	0x0008
        /*0024*/ 	.byte	0x00, 0xf4, 0x21, 0x00


	//----- nvinfo : EIATTR_KPARAM_INFO
	.align		4
.L_13:
        /*0028*/ 	.byte	0x04, 0x17
        /*002a*/ 	.short	(.L_15 - .L_14)
.L_14:
        /*002c*/ 	.word	0x00000000
        /*0030*/ 	.short	0x0000
        /*0032*/ 	.short	0x0000
        /*0034*/ 	.byte	0x00, 0xf4, 0x21, 0x00


	//----- nvinfo : EIATTR_SPARSE_MMA_MASK
	.align		4
.L_15:
        /*0038*/ 	.byte	0x03, 0x50
        /*003a*/ 	.short	0x0000


	//----- nvinfo : EIATTR_MAXREG_COUNT
	.align		4
        /*003c*/ 	.byte	0x03, 0x1b
        /*003e*/ 	.short	0x00ff


	//----- nvinfo : EIATTR_EXIT_INSTR_OFFSETS
	.align		4
        /*0040*/ 	.byte	0x04, 0x1c
        /*0042*/ 	.short	(.L_17 - .L_16)


	//   ....[0]....
.L_16:
        /*0044*/ 	.word	0x00000360


	//   ....[1]....
        /*0048*/ 	.word	0x00000380


	//----- nvinfo : EIATTR_REQNTID
	.align		4
.L_17:
        /*004c*/ 	.byte	0x04, 0x10
        /*004e*/ 	.short	(.L_19 - .L_18)
.L_18:
        /*0050*/ 	.word	0x00000080
        /*0054*/ 	.word	0x00000001
        /*0058*/ 	.word	0x00000001


	//----- nvinfo : EIATTR_CBANK_PARAM_SIZE
	.align		4
.L_19:
        /*005c*/ 	.byte	0x03, 0x19
        /*005e*/ 	.short	0x0014


	//----- nvinfo : EIATTR_PARAM_CBANK
	.align		4
        /*0060*/ 	.byte	0x04, 0x0a
        /*0062*/ 	.short	(.L_21 - .L_20)
	.align		4
.L_20:
        /*0064*/ 	.word	index@(.nv.constant0.triton_poi_fused__softmax_14)
        /*0068*/ 	.short	0x0210
        /*006a*/ 	.short	0x0014


	//----- nvinfo : EIATTR_SW_WAR
	.align		4
.L_21:
        /*006c*/ 	.byte	0x04, 0x36
        /*006e*/ 	.short	(.L_23 - .L_22)
.L_22:
        /*0070*/ 	.word	0x00000008
.L_23:


//--------------------- .nv.callgraph             --------------------------
	.section	.nv.callgraph,"",@"SHT_CUDA_CALLGRAPH"
	.align	4
	.sectionentsize	8
	.align		4
        /*0000*/ 	.word	0x00000000
	.align		4
        /*0004*/ 	.word	0xffffffff
	.align		4
        /*0008*/ 	.word	0x00000000
	.align		4
        /*000c*/ 	.word	0xfffffffe
	.align		4
        /*0010*/ 	.word	0x00000000
	.align		4
        /*0014*/ 	.word	0xfffffffd
	.align		4
        /*0018*/ 	.word	0x00000000
	.align		4
        /*001c*/ 	.word	0xfffffffc


//--------------------- .text.triton_poi_fused__softmax_14 --------------------------
	.section	.text.triton_poi_fused__softmax_14,"ax",@progbits
	.align	128
        .global         triton_poi_fused__softmax_14
        .type           triton_poi_fused__softmax_14,@function
        .size           triton_poi_fused__softmax_14,(.L_x_1 - triton_poi_fused__softmax_14)
        .other          triton_poi_fused__softmax_14,@"STO_CUDA_ENTRY STV_DEFAULT"
triton_poi_fused__softmax_14:
.text.triton_poi_fused__softmax_14:
[----:B------:R-:W0:Y:S02]  /*0000*/  LDC R1, c[0x0][0x28] ;  /* 0x00000a00ff017b82 */ /* 0x000e240000000800 */
[----:B------:R-:W1:Y:S01]  /*0010*/  S2R R0, SR_TID.X ;  /* 0x0000000000007919 */ /* 0x000e620000002100 */
[----:B------:R-:W2:Y:S01]  /*0020*/  LDC.64 R2, c[0x0][0x210] ;  /* 0x00008400ff027b82 */ /* 0x000ea20000000a00 */
[----:B------:R-:W-:Y:S02]  /*0030*/  MOV R6, RZ ;  /* 0x000000ff00067202 */ /* 0x000fe40000000f00 */
[----:B------:R-:W-:Y:S01]  /*0040*/  CS2R R10, SRZ ;  /* 0x00000000000a7805 */ /* 0x000fe2000001ff00 */
[----:B------:R-:W3:Y:S01]  /*0050*/  S2R R7, SR_CTAID.X ;  /* 0x0000000000077919 */ /* 0x000ee20000002500 */
[----:B------:R-:W-:Y:S01]  /*0060*/  CS2R R12, SRZ ;  /* 0x00000000000c7805 */ /* 0x000fe2000001ff00 */
[----:B------:R-:W-:Y:S01]  /*0070*/  ULDC.64 UR4, c[0x0][0x208] ;  /* 0x0000820000047ab9 */ /* 0x000fe20000000a00 */
[----:B-1----:R-:W-:Y:S02]  /*0080*/  SHF.L.U32 R0, R0, 0x1, RZ ;  /* 0x0000000100007819 */ /* 0x002fe400000006ff */
[----:B---3--:R-:W-:-:S02]  /*0090*/  SHF.R.S32.HI R4, RZ, 0x17, R7 ;  /* 0x00000017ff047819 */ /* 0x008fc40000011407 */
[----:B------:R-:W-:Y:S02]  /*00a0*/  LOP3.LUT R0, R0, 0xfe, RZ, 0xc0, !PT ;  /* 0x000000fe00007812 */ /* 0x000fe400078ec0ff */
[----:B------:R-:W-:Y:S02]  /*00b0*/  SGXT R4, R4, 0x1 ;  /* 0x000000010404781a */ /* 0x000fe40000000200 */
[----:B------:R-:W-:Y:S01]  /*00c0*/  LEA R7, R7, R0, 0x8 ;  /* 0x0000000007077211 */ /* 0x000fe200078e40ff */
[----:B------:R-:W-:-:S03]  /*00d0*/  HFMA2.MMA R0, -RZ, RZ, 0, 0 ;  /* 0x00000000ff007435 */ /* 0x000fc600000001ff */
[----:B------:R-:W-:Y:S02]  /*00e0*/  LEA.HI R4, R4, R7, RZ, 0x2 ;  /* 0x0000000704047211 */ /* 0x000fe400078f10ff */
[----:B------:R-:W-:Y:S02]  /*00f0*/  ISETP.GE.AND P4, PT, R7, 0x100, PT ;  /* 0x000001000700780c */ /* 0x000fe40003f86270 */
[----:B------:R-:W-:-:S05]  /*0100*/  LOP3.LUT R9, R4, 0xfffffffc, RZ, 0xc0, !PT ;  /* 0xfffffffc04097812 */ /* 0x000fca00078ec0ff */
[----:B--2---:R-:W-:Y:S01]  /*0110*/  IMAD.WIDE R8, R9, 0x4, R2 ;  /* 0x0000000409087825 */ /* 0x004fe200078e0202 */
[----:B------:R-:W-:-:S05]  /*0120*/  CS2R R14, SRZ ;  /* 0x00000000000e7805 */ /* 0x000fca000001ff00 */
[----:B------:R-:W2:Y:S04]  /*0130*/  @!P4 LDG.E.EL R0, desc[UR4][R8.64] ;  /* 0x000000040800c981 */ /* 0x000ea8000c2e1900 */
[----:B------:R-:W2:Y:S04]  /*0140*/  @!P4 LDG.E.EL R11, desc[UR4][R8.64+0x4] ;  /* 0x00000404080bc981 */ /* 0x000ea8000c2e1900 */
[----:B------:R-:W3:Y:S04]  /*0150*/  @!P4 LDG.E.EL R6, desc[UR4][R8.64] ;  /* 0x000000040806c981 */ /* 0x000ee8000c2e1900 */
[----:B------:R-:W3:Y:S04]  /*0160*/  @!P4 LDG.E.EL R13, desc[UR4][R8.64+0x4] ;  /* 0x00000404080dc981 */ /* 0x000ee8000c2e1900 */
[----:B------:R-:W4:Y:S04]  /*0170*/  @!P4 LDG.E.EL R10, desc[UR4][R8.64+0x8] ;  /* 0x00000804080ac981 */ /* 0x000f28000c2e1900 */
[----:B------:R-:W5:Y:S04]  /*0180*/  @!P4 LDG.E.EL R12, desc[UR4][R8.64+0x8] ;  /* 0x00000804080cc981 */ /* 0x000f68000c2e1900 */
[----:B------:R-:W5:Y:S04]  /*0190*/  @!P4 LDG.E.EL R14, desc[UR4][R8.64+0xc] ;  /* 0x00000c04080ec981 */ /* 0x000f68000c2e1900 */
[----:B------:R-:W5:Y:S01]  /*01a0*/  @!P4 LDG.E.EL R15, desc[UR4][R8.64+0xc] ;  /* 0x00000c04080fc981 */ /* 0x000f62000c2e1900 */
[----:B------:R-:W-:Y:S01]  /*01b0*/  CS2R R4, SRZ ;  /* 0x0000000000047805 */ /* 0x000fe2000001ff00 */
[----:B------:R-:W-:-:S05]  /*01c0*/  IMAD.WIDE R2, R7, 0x4, R2 ;  /* 0x0000000407027825 */ /* 0x000fca00078e0202 */
[----:B------:R1:W5:Y:S02]  /*01d0*/  @!P4 LDG.E.64 R4, desc[UR4][R2.64] ;  /* 0x000000040204c981 */ /* 0x000364000c1e1b00 */
[----:B-1----:R-:W1:Y:S02]  /*01e0*/  LDC.64 R2, c[0x0][0x218] ;  /* 0x00008600ff027b82 */ /* 0x002e640000000a00 */
[----:B-1----:R-:W-:-:S04]  /*01f0*/  IMAD.WIDE R2, R7, 0x4, R2 ;  /* 0x0000000407027825 */ /* 0x002fc800078e0202 */
[----:B--2---:R-:W-:Y:S01]  /*0200*/  FADD R11, R11, R0 ;  /* 0x000000000b0b7221 */ /* 0x004fe20000000000 */
[----:B---3--:R-:W-:-:S03]  /*0210*/  FADD R13, R13, R6 ;  /* 0x000000060d0d7221 */ /* 0x008fc60000000000 */
[----:B----4-:R-:W-:Y:S01]  /*0220*/  FADD R11, R11, R10 ;  /* 0x0000000a0b0b7221 */ /* 0x010fe20000000000 */
[----:B-----5:R-:W-:-:S03]  /*0230*/  FADD R12, R13, R12 ;  /* 0x0000000c0d0c7221 */ /* 0x020fc60000000000 */
[----:B------:R-:W-:Y:S01]  /*0240*/  FADD R11, R11, R14 ;  /* 0x0000000e0b0b7221 */ /* 0x000fe20000000000 */
[----:B------:R-:W-:-:S04]  /*0250*/  FADD R12, R12, R15 ;  /* 0x0000000f0c0c7221 */ /* 0x000fc80000000000 */
[C---:B------:R-:W-:Y:S02]  /*0260*/  FSETP.GT.AND P0, PT, |R11|.reuse, 8.50705917302346158658e+37, PT ;  /* 0x7e8000000b00780b */ /* 0x040fe40003f04200 */
[----:B------:R-:W-:Y:S02]  /*0270*/  FSETP.GEU.AND P2, PT, |R11|, 1.175494350822287508e-38, PT ;  /* 0x008000000b00780b */ /* 0x000fe40003f4e200 */
[C---:B------:R-:W-:Y:S02]  /*0280*/  FSETP.GT.AND P1, PT, |R12|.reuse, 8.50705917302346158658e+37, PT ;  /* 0x7e8000000c00780b */ /* 0x040fe40003f24200 */
[----:B------:R-:W-:-:S07]  /*0290*/  FSETP.GEU.AND P3, PT, |R12|, 1.175494350822287508e-38, PT ;  /* 0x008000000c00780b */ /* 0x000fce0003f6e200 */
[----:B------:R-:W-:Y:S01]  /*02a0*/  @P0 FMUL R11, R11, 0.25 ;  /* 0x3e8000000b0b0820 */ /* 0x000fe20000400000 */
[----:B------:R-:W-:-:S03]  /*02b0*/  @P0 FMUL R4, R4, 0.25 ;  /* 0x3e80000004040820 */ /* 0x000fc60000400000 */
[----:B------:R-:W-:Y:S01]  /*02c0*/  @P1 FMUL R12, R12, 0.25 ;  /* 0x3e8000000c0c1820 */ /* 0x000fe20000400000 */
[----:B------:R-:W-:Y:S01]  /*02d0*/  @!P2 FMUL R11, R11, 16777216 ;  /* 0x4b8000000b0ba820 */ /* 0x000fe20000400000 */
[----:B------:R-:W-:Y:S01]  /*02e0*/  @P1 FMUL R5, R5, 0.25 ;  /* 0x3e80000005051820 */ /* 0x000fe20000400000 */
[----:B------:R-:W-:Y:S01]  /*02f0*/  @!P2 FMUL R4, R4, 16777216 ;  /* 0x4b8000000404a820 */ /* 0x000fe20000400000 */
[----:B------:R-:W-:Y:S02]  /*0300*/  @!P3 FMUL R12, R12, 16777216 ;  /* 0x4b8000000c0cb820 */ /* 0x000fe40000400000 */
[----:B------:R-:W-:Y:S01]  /*0310*/  @!P3 FMUL R5, R5, 16777216 ;  /* 0x4b8000000505b820 */ /* 0x000fe20000400000 */
[----:B------:R-:W1:Y:S08]  /*0320*/  MUFU.RCP R11, R11 ;  /* 0x0000000b000b7308 */ /* 0x000e700000001000 */
[----:B------:R-:W2:Y:S01]  /*0330*/  MUFU.RCP R12, R12 ;  /* 0x0000000c000c7308 */ /* 0x000ea20000001000 */
[----:B-1----:R-:W-:Y:S01]  /*0340*/  FMUL R4, R11, R4 ;  /* 0x000000040b047220 */ /* 0x002fe20000400000 */
[----:B--2---:R-:W-:Y:S01]  /*0350*/  FMUL R5, R12, R5 ;  /* 0x000000050c057220 */ /* 0x004fe20000400000 */
[----:B------:R-:W-:Y:S06]  /*0360*/  @P4 EXIT ;  /* 0x000000000000494d */ /* 0x000fec0003800000 */
[----:B------:R-:W-:Y:S01]  /*0370*/  STG.E.64 desc[UR4][R2.64], R4 ;  /* 0x0000000402007986 */ /* 0x000fe2000c101b04 */
[----:B------:R-:W-:Y:S05]  /*0380*/  EXIT ;  /* 0x000000000000794d */ /* 0x000fea0003800000 */
.L_x_0:
[----:B------:R-:W-:-:S00]  /*0390*/  BRA `(.L_x_0) ;  /* 0xfffffffc00fc7947 */ /* 0x000fc0000383ffff */
[----:B------:R-:W-:-:S00]  /*03a0*/  NOP ;  /* 0x0000000000007918 */ /* 0x000fc00000000000 */
        /* <DEDUP_REMOVED lines=13> */
.L_x_1:


//--------------------- .nv.constant0.triton_poi_fused__softmax_14 --------------------------
	.section	.nv.constant0.triton_poi_fused__softmax_14,"a",@progbits
	.sectionflags	@""
	.align	4
.nv.constant0.triton_poi_fused__softmax_14:
	.zero		548
